//
// Generated by NVIDIA NVVM Compiler
//
// Compiler Build ID: CL-36424714
// Cuda compilation tools, release 13.0, V13.0.88
// Based on NVVM 20.0.0
//

.version 9.0
.target sm_100
.address_size 64

	// .globl	_Z18matrixMultiplyTilePdS_S_iii

.visible .entry _Z18matrixMultiplyTilePdS_S_iii(
	.param .u64 .ptr .align 1 _Z18matrixMultiplyTilePdS_S_iii_param_0,
	.param .u64 .ptr .align 1 _Z18matrixMultiplyTilePdS_S_iii_param_1,
	.param .u64 .ptr .align 1 _Z18matrixMultiplyTilePdS_S_iii_param_2,
	.param .u32 _Z18matrixMultiplyTilePdS_S_iii_param_3,
	.param .u32 _Z18matrixMultiplyTilePdS_S_iii_param_4,
	.param .u32 _Z18matrixMultiplyTilePdS_S_iii_param_5
)
{
	.reg .pred 	%p<13>;
	.reg .b32 	%r<45>;
	.reg .b64 	%rd<46>;
	.reg .b64 	%fd<68>;

	ld.param.u64 	%rd11, [_Z18matrixMultiplyTilePdS_S_iii_param_0];
	ld.param.u64 	%rd12, [_Z18matrixMultiplyTilePdS_S_iii_param_1];
	ld.param.u32 	%r20, [_Z18matrixMultiplyTilePdS_S_iii_param_3];
	ld.param.u32 	%r21, [_Z18matrixMultiplyTilePdS_S_iii_param_4];
	ld.param.u32 	%r22, [_Z18matrixMultiplyTilePdS_S_iii_param_5];
	cvta.to.global.u64 	%rd1, %rd12;
	cvta.to.global.u64 	%rd2, %rd11;
	mov.u32 	%r23, %ctaid.y;
	mov.u32 	%r24, %ntid.y;
	mov.u32 	%r25, %tid.y;
	mad.lo.s32 	%r26, %r23, %r24, %r25;
	add.s32 	%r1, %r26, %r21;
	mov.u32 	%r27, %ctaid.x;
	mov.u32 	%r28, %ntid.x;
	mov.u32 	%r29, %tid.x;
	mad.lo.s32 	%r2, %r27, %r28, %r29;
	setp.ge.s32 	%p1, %r1, %r22;
	setp.ge.s32 	%p2, %r2, %r20;
	or.pred  	%p3, %p2, %p1;
	@%p3 bra 	$L__BB0_14;
	setp.lt.s32 	%p4, %r20, 1;
	mov.f64 	%fd67, 0d0000000000000000;
	@%p4 bra 	$L__BB0_13;
	mul.lo.s32 	%r3, %r20, %r2;
	and.b32  	%r4, %r20, 7;
	setp.lt.u32 	%p5, %r20, 8;
	mov.f64 	%fd67, 0d0000000000000000;
	mov.b32 	%r43, 0;
	@%p5 bra 	$L__BB0_5;
	and.b32  	%r43, %r20, 2147483640;
	neg.s32 	%r41, %r43;
	shl.b32 	%r7, %r20, 3;
	mul.wide.u32 	%rd3, %r20, 56;
	mul.wide.u32 	%rd4, %r20, 48;
	mul.wide.u32 	%rd5, %r20, 40;
	mul.wide.u32 	%rd6, %r20, 32;
	mul.wide.u32 	%rd7, %r20, 24;
	mul.wide.u32 	%rd8, %r20, 16;
	mul.wide.u32 	%rd9, %r20, 8;
	mov.f64 	%fd67, 0d0000000000000000;
	mov.u32 	%r39, %r3;
	mov.u32 	%r40, %r1;
$L__BB0_4:
	.pragma "nounroll";
	mul.wide.s32 	%rd13, %r40, 8;
	add.s64 	%rd14, %rd2, %rd13;
	mul.wide.s32 	%rd15, %r39, 8;
	add.s64 	%rd16, %rd1, %rd15;
	ld.global.f64 	%fd17, [%rd14];
	ld.global.f64 	%fd18, [%rd16];
	fma.rn.f64 	%fd19, %fd17, %fd18, %fd67;
	add.s64 	%rd17, %rd14, %rd9;
	ld.global.f64 	%fd20, [%rd17];
	ld.global.f64 	%fd21, [%rd16+8];
	fma.rn.f64 	%fd22, %fd20, %fd21, %fd19;
	add.s64 	%rd18, %rd14, %rd8;
	ld.global.f64 	%fd23, [%rd18];
	ld.global.f64 	%fd24, [%rd16+16];
	fma.rn.f64 	%fd25, %fd23, %fd24, %fd22;
	add.s64 	%rd19, %rd14, %rd7;
	ld.global.f64 	%fd26, [%rd19];
	ld.global.f64 	%fd27, [%rd16+24];
	fma.rn.f64 	%fd28, %fd26, %fd27, %fd25;
	add.s64 	%rd20, %rd14, %rd6;
	ld.global.f64 	%fd29, [%rd20];
	ld.global.f64 	%fd30, [%rd16+32];
	fma.rn.f64 	%fd31, %fd29, %fd30, %fd28;
	add.s64 	%rd21, %rd14, %rd5;
	ld.global.f64 	%fd32, [%rd21];
	ld.global.f64 	%fd33, [%rd16+40];
	fma.rn.f64 	%fd34, %fd32, %fd33, %fd31;
	add.s64 	%rd22, %rd14, %rd4;
	ld.global.f64 	%fd35, [%rd22];
	ld.global.f64 	%fd36, [%rd16+48];
	fma.rn.f64 	%fd37, %fd35, %fd36, %fd34;
	add.s64 	%rd23, %rd14, %rd3;
	ld.global.f64 	%fd38, [%rd23];
	ld.global.f64 	%fd39, [%rd16+56];
	fma.rn.f64 	%fd67, %fd38, %fd39, %fd37;
	add.s32 	%r41, %r41, 8;
	add.s32 	%r40, %r40, %r7;
	add.s32 	%r39, %r39, 8;
	setp.ne.s32 	%p6, %r41, 0;
	@%p6 bra 	$L__BB0_4;
$L__BB0_5:
	setp.eq.s32 	%p7, %r4, 0;
	@%p7 bra 	$L__BB0_13;
	and.b32  	%r15, %r20, 3;
	setp.lt.u32 	%p8, %r4, 4;
	@%p8 bra 	$L__BB0_8;
	mad.lo.s32 	%r31, %r43, %r20, %r1;
	mul.wide.s32 	%rd24, %r31, 8;
	add.s64 	%rd25, %rd2, %rd24;
	ld.global.f64 	%fd41, [%rd25];
	add.s32 	%r32, %r43, %r3;
	mul.wide.s32 	%rd26, %r32, 8;
	add.s64 	%rd27, %rd1, %rd26;
	ld.global.f64 	%fd42, [%rd27];
	fma.rn.f64 	%fd43, %fd41, %fd42, %fd67;
	mul.wide.u32 	%rd28, %r20, 8;
	add.s64 	%rd29, %rd25, %rd28;
	ld.global.f64 	%fd44, [%rd29];
	ld.global.f64 	%fd45, [%rd27+8];
	fma.rn.f64 	%fd46, %fd44, %fd45, %fd43;
	add.s64 	%rd30, %rd29, %rd28;
	ld.global.f64 	%fd47, [%rd30];
	ld.global.f64 	%fd48, [%rd27+16];
	fma.rn.f64 	%fd49, %fd47, %fd48, %fd46;
	add.s64 	%rd31, %rd30, %rd28;
	ld.global.f64 	%fd50, [%rd31];
	ld.global.f64 	%fd51, [%rd27+24];
	fma.rn.f64 	%fd67, %fd50, %fd51, %fd49;
	add.s32 	%r43, %r43, 4;
$L__BB0_8:
	setp.eq.s32 	%p9, %r15, 0;
	@%p9 bra 	$L__BB0_13;
	setp.eq.s32 	%p10, %r15, 1;
	@%p10 bra 	$L__BB0_11;
	mad.lo.s32 	%r33, %r43, %r20, %r1;
	mul.wide.s32 	%rd32, %r33, 8;
	add.s64 	%rd33, %rd2, %rd32;
	ld.global.f64 	%fd53, [%rd33];
	add.s32 	%r34, %r43, %r3;
	mul.wide.s32 	%rd34, %r34, 8;
	add.s64 	%rd35, %rd1, %rd34;
	ld.global.f64 	%fd54, [%rd35];
	fma.rn.f64 	%fd55, %fd53, %fd54, %fd67;
	mul.wide.u32 	%rd36, %r20, 8;
	add.s64 	%rd37, %rd33, %rd36;
	ld.global.f64 	%fd56, [%rd37];
	ld.global.f64 	%fd57, [%rd35+8];
	fma.rn.f64 	%fd67, %fd56, %fd57, %fd55;
	add.s32 	%r43, %r43, 2;
$L__BB0_11:
	and.b32  	%r35, %r20, 1;
	setp.eq.b32 	%p11, %r35, 1;
	not.pred 	%p12, %p11;
	@%p12 bra 	$L__BB0_13;
	mad.lo.s32 	%r36, %r43, %r20, %r1;
	mul.wide.s32 	%rd38, %r36, 8;
	add.s64 	%rd39, %rd2, %rd38;
	ld.global.f64 	%fd58, [%rd39];
	add.s32 	%r37, %r43, %r3;
	mul.wide.s32 	%rd40, %r37, 8;
	add.s64 	%rd41, %rd1, %rd40;
	ld.global.f64 	%fd59, [%rd41];
	fma.rn.f64 	%fd67, %fd58, %fd59, %fd67;
$L__BB0_13:
	ld.param.u64 	%rd45, [_Z18matrixMultiplyTilePdS_S_iii_param_2];
	mad.lo.s32 	%r38, %r20, %r2, %r1;
	cvta.to.global.u64 	%rd42, %rd45;
	mul.wide.s32 	%rd43, %r38, 8;
	add.s64 	%rd44, %rd42, %rd43;
	st.global.f64 	[%rd44], %fd67;
$L__BB0_14:
	ret;

}


// ===== COMPILED SASS (sm_100) =====

	.target	sm_100

	.elftype	@"ET_EXEC"


//--------------------- .note.nv.tkinfo           --------------------------
	.section	.note.nv.tkinfo,"",@"SHT_NOTE"
	.sectionflags	@"SHF_NOTE_NV_TKINFO"
	.tkinfo
        /*0018*/ 	.word	0x00000002
        /*0030*/ 	.string	""
        /*0030*/ 	.string	"ptxas"
        /*0030*/ 	.string	"Cuda compilation tools, release 13.0, V13.0.88"
        /*0030*/ 	.string	"Build cuda_13.0.r13.0/compiler.36424714_0"
        /*0030*/ 	.string	"-arch sm_100 -m 64 "



//--------------------- .note.nv.cuinfo           --------------------------
	.section	.note.nv.cuinfo,"",@"SHT_NOTE"
	.sectionflags	@"SHF_NOTE_NV_CUINFO"
        /*0018*/ 	.short	0x0002
        /*001a*/ 	.short	0x0064
        /*001c*/ 	.short	0x0082
	.zero		2


//--------------------- .nv.info                  --------------------------
	.section	.nv.info,"",@"SHT_CUDA_INFO"
	.align	4


	//----- nvinfo : EIATTR_REGCOUNT
	.align		4
        /*0000*/ 	.byte	0x04, 0x2f
        /*0002*/ 	.short	(.L_1 - .L_0)
	.align		4
.L_0:
        /*0004*/ 	.word	index@(_Z18matrixMultiplyTilePdS_S_iii)
        /*0008*/ 	.word	0x00000020


	//----- nvinfo : EIATTR_FRAME_SIZE
	.align		4
.L_1:
        /*000c*/ 	.byte	0x04, 0x11
        /*000e*/ 	.short	(.L_3 - .L_2)
	.align		4
.L_2:
        /*0010*/ 	.word	index@(_Z18matrixMultiplyTilePdS_S_iii)
        /*0014*/ 	.word	0x00000000


	//----- nvinfo : EIATTR_MIN_STACK_SIZE
	.align		4
.L_3:
        /*0018*/ 	.byte	0x04, 0x12
        /*001a*/ 	.short	(.L_5 - .L_4)
	.align		4
.L_4:
        /*001c*/ 	.word	index@(_Z18matrixMultiplyTilePdS_S_iii)
        /*0020*/ 	.word	0x00000000
.L_5:


//--------------------- .nv.compat                --------------------------
	.section	.nv.compat,"",@"SHT_CUDA_COMPAT_INFO"
	.align	4
        /*0000*/ 	.byte	0x02, 0x09, 0x00, 0x00, 0x02, 0x02, 0x01, 0x00, 0x02, 0x05, 0x05, 0x00, 0x03, 0x07, 0x01, 0x01
        /*0010*/ 	.byte	0x02, 0x03, 0x00, 0x00, 0x02, 0x06, 0x01, 0x00, 0x04, 0x0b, 0x08, 0x00, 0x01, 0x00, 0x00, 0x00
        /*0020*/ 	.byte	0x00, 0x00, 0x00, 0x00


//--------------------- .nv.info._Z18matrixMultiplyTilePdS_S_iii --------------------------
	.section	.nv.info._Z18matrixMultiplyTilePdS_S_iii,"",@"SHT_CUDA_INFO"
	.sectionflags	@""
	.align	4


	//----- nvinfo : EIATTR_CUDA_API_VERSION
	.align		4
        /*0000*/ 	.byte	0x04, 0x37
        /*0002*/ 	.short	(.L_7 - .L_6)
.L_6:
        /*0004*/ 	.word	0x00000082


	//----- nvinfo : EIATTR_KPARAM_INFO
	.align		4
.L_7:
        /*0008*/ 	.byte	0x04, 0x17
        /*000a*/ 	.short	(.L_9 - .L_8)
.L_8:
        /*000c*/ 	.word	0x00000000
        /*0010*/ 	.short	0x0005
        /*0012*/ 	.short	0x0020
        /*0014*/ 	.byte	0x00, 0xf0, 0x11, 0x00


	//----- nvinfo : EIATTR_KPARAM_INFO
	.align		4
.L_9:
        /*0018*/ 	.byte	0x04, 0x17
        /*001a*/ 	.short	(.L_11 - .L_10)
.L_10:
        /*001c*/ 	.word	0x00000000
        /*0020*/ 	.short	0x0004
        /*0022*/ 	.short	0x001c
        /*0024*/ 	.byte	0x00, 0xf0, 0x11, 0x00


	//----- nvinfo : EIATTR_KPARAM_INFO
	.align		4
.L_11:
        /*0028*/ 	.byte	0x04, 0x17
        /*002a*/ 	.short	(.L_13 - .L_12)
.L_12:
        /*002c*/ 	.word	0x00000000
        /*0030*/ 	.short	0x0003
        /*0032*/ 	.short	0x0018
        /*0034*/ 	.byte	0x00, 0xf0, 0x11, 0x00


	//----- nvinfo : EIATTR_KPARAM_INFO
	.align		4
.L_13:
        /*0038*/ 	.byte	0x04, 0x17
        /*003a*/ 	.short	(.L_15 - .L_14)
.L_14:
        /*003c*/ 	.word	0x00000000
        /*0040*/ 	.short	0x0002
        /*0042*/ 	.short	0x0010
        /*0044*/ 	.byte	0x00, 0xf5, 0x21, 0x00


	//----- nvinfo : EIATTR_KPARAM_INFO
	.align		4
.L_15:
        /*0048*/ 	.byte	0x04, 0x17
        /*004a*/ 	.short	(.L_17 - .L_16)
.L_16:
        /*004c*/ 	.word	0x00000000
        /*0050*/ 	.short	0x0001
        /*0052*/ 	.short	0x0008
        /*0054*/ 	.byte	0x00, 0xf5, 0x21, 0x00


	//----- nvinfo : EIATTR_KPARAM_INFO
	.align		4
.L_17:
        /*0058*/ 	.byte	0x04, 0x17
        /*005a*/ 	.short	(.L_19 - .L_18)
.L_18:
        /*005c*/ 	.word	0x00000000
        /*0060*/ 	.short	0x0000
        /*0062*/ 	.short	0x0000
        /*0064*/ 	.byte	0x00, 0xf5, 0x21, 0x00


	//----- nvinfo : EIATTR_SPARSE_MMA_MASK
	.align		4
.L_19:
        /*0068*/ 	.byte	0x03, 0x50
        /*006a*/ 	.short	0x0000


	//----- nvinfo : EIATTR_MAXREG_COUNT
	.align		4
        /*006c*/ 	.byte	0x03, 0x1b
        /*006e*/ 	.short	0x00ff


	//----- nvinfo : EIATTR_MERCURY_ISA_VERSION
	.align		4
        /*0070*/ 	.byte	0x03, 0x5f
        /*0072*/ 	.short	0x0101


	//----- nvinfo : EIATTR_VRC_CTA_INIT_COUNT
	.align		4
        /*0074*/ 	.byte	0x02, 0x4a
	.zero		1
	.zero		1


	//----- nvinfo : EIATTR_EXIT_INSTR_OFFSETS
	.align		4
        /*0078*/ 	.byte	0x04, 0x1c
        /*007a*/ 	.short	(.L_21 - .L_20)


	//   ....[0]....
.L_20:
        /*007c*/ 	.word	0x000000e0


	//   ....[1]....
        /*0080*/ 	.word	0x00000810


	//----- nvinfo : EIATTR_CBANK_PARAM_SIZE
	.align		4
.L_21:
        /*0084*/ 	.byte	0x03, 0x19
        /*0086*/ 	.short	0x0024


	//----- nvinfo : EIATTR_PARAM_CBANK
	.align		4
        /*0088*/ 	.byte	0x04, 0x0a
        /*008a*/ 	.short	(.L_23 - .L_22)
	.align		4
.L_22:
        /*008c*/ 	.word	index@(.nv.constant0._Z18matrixMultiplyTilePdS_S_iii)
        /*0090*/ 	.short	0x0380
        /*0092*/ 	.short	0x0024


	//----- nvinfo : EIATTR_SW_WAR
	.align		4
.L_23:
        /*0094*/ 	.byte	0x04, 0x36
        /*0096*/ 	.short	(.L_25 - .L_24)
.L_24:
        /*0098*/ 	.word	0x00000008
.L_25:


//--------------------- .nv.callgraph             --------------------------
	.section	.nv.callgraph,"",@"SHT_CUDA_CALLGRAPH"
	.align	4
	.sectionentsize	8
	.align		4
        /*0000*/ 	.word	0x00000000
	.align		4
        /*0004*/ 	.word	0xffffffff
	.align		4
        /*0008*/ 	.word	0x00000000
	.align		4
        /*000c*/ 	.word	0xfffffffe
	.align		4
        /*0010*/ 	.word	0x00000000
	.align		4
        /*0014*/ 	.word	0xfffffffd
	.align		4
        /*0018*/ 	.word	0x00000000
	.align		4
        /*001c*/ 	.word	0xfffffffc


//--------------------- .text._Z18matrixMultiplyTilePdS_S_iii --------------------------
	.section	.text._Z18matrixMultiplyTilePdS_S_iii,"ax",@progbits
	.align	128
        .global         _Z18matrixMultiplyTilePdS_S_iii
        .type           _Z18matrixMultiplyTilePdS_S_iii,@function
        .size           _Z18matrixMultiplyTilePdS_S_iii,(.L_x_5 - _Z18matrixMultiplyTilePdS_S_iii)
        .other          _Z18matrixMultiplyTilePdS_S_iii,@"STO_CUDA_ENTRY STV_DEFAULT"
_Z18matrixMultiplyTilePdS_S_iii:
.text._Z18matrixMultiplyTilePdS_S_iii:
[----:B------:R-:W-:Y:S01]  /*0000*/  LDC R1, c[0x0][0x37c] ;  /* 0x0000df00ff017b82 */ /* 0x000fe20000000800 */
[----:B------:R-:W0:Y:S07]  /*0010*/  S2R R5, SR_TID.Y ;  /* 0x0000000000057919 */ /* 0x000e2e0000002200 */
[----:B------:R-:W0:Y:S01]  /*0020*/  S2UR UR4, SR_CTAID.Y ;  /* 0x00000000000479c3 */ /* 0x000e220000002600 */
[----:B------:R-:W1:Y:S01]  /*0030*/  LDCU UR6, c[0x0][0x3a0] ;  /* 0x00007400ff0677ac */ /* 0x000e620008000800 */
[----:B------:R-:W2:Y:S06]  /*0040*/  S2R R7, SR_TID.X ;  /* 0x0000000000077919 */ /* 0x000eac0000002100 */
[----:B------:R-:W0:Y:S08]  /*0050*/  LDC R0, c[0x0][0x364] ;  /* 0x0000d900ff007b82 */ /* 0x000e300000000800 */
[----:B------:R-:W3:Y:S08]  /*0060*/  LDC.64 R2, c[0x0][0x398] ;  /* 0x0000e600ff027b82 */ /* 0x000ef00000000a00 */
[----:B------:R-:W2:Y:S08]  /*0070*/  S2UR UR5, SR_CTAID.X ;  /* 0x00000000000579c3 */ /* 0x000eb00000002500 */
[----:B------:R-:W2:Y:S01]  /*0080*/  LDC R4, c[0x0][0x360] ;  /* 0x0000d800ff047b82 */ /* 0x000ea20000000800 */
[----:B0-----:R-:W-:-:S05]  /*0090*/  IMAD R0, R0, UR4, R5 ;  /* 0x0000000400007c24 */ /* 0x001fca000f8e0205 */
[----:B---3--:R-:W-:-:S04]  /*00a0*/  IADD3 R3, PT, PT, R0, R3, RZ ;  /* 0x0000000300037210 */ /* 0x008fc80007ffe0ff */
[----:B-1----:R-:W-:Y:S01]  /*00b0*/  ISETP.GE.AND P0, PT, R3, UR6, PT ;  /* 0x0000000603007c0c */ /* 0x002fe2000bf06270 */
[----:B--2---:R-:W-:-:S05]  /*00c0*/  IMAD R5, R4, UR5, R7 ;  /* 0x0000000504057c24 */ /* 0x004fca000f8e0207 */
[----:B------:R-:W-:-:S13]  /*00d0*/  ISETP.GE.OR P0, PT, R5, R2, P0 ;  /* 0x000000020500720c */ /* 0x000fda0000706670 */
[----:B------:R-:W-:Y:S05]  /*00e0*/  @P0 EXIT ;  /* 0x000000000000094d */ /* 0x000fea0003800000 */
[----:B------:R-:W-:Y:S01]  /*00f0*/  ISETP.GE.AND P0, PT, R2, 0x1, PT ;  /* 0x000000010200780c */ /* 0x000fe20003f06270 */
[----:B------:R-:W0:Y:S01]  /*0100*/  LDCU.64 UR4, c[0x0][0x358] ;  /* 0x00006b00ff0477ac */ /* 0x000e220008000a00 */
[----:B------:R-:W-:-:S11]  /*0110*/  CS2R R18, SRZ ;  /* 0x0000000000127805 */ /* 0x000fd6000001ff00 */
[----:B------:R-:W-:Y:S05]  /*0120*/  @!P0 BRA `(.L_x_0) ;  /* 0x0000000400a88947 */ /* 0x000fea0003800000 */
[C---:B------:R-:W-:Y:S01]  /*0130*/  ISETP.GE.U32.AND P1, PT, R2.reuse, 0x8, PT ;  /* 0x000000080200780c */ /* 0x040fe20003f26070 */
[----:B------:R-:W-:Y:S01]  /*0140*/  HFMA2 R25, -RZ, RZ, 0, 0 ;  /* 0x00000000ff197431 */ /* 0x000fe200000001ff */
[----:B------:R-:W-:Y:S01]  /*0150*/  LOP3.LUT R0, R2, 0x7, RZ, 0xc0, !PT ;  /* 0x0000000702007812 */ /* 0x000fe200078ec0ff */
[----:B------:R-:W-:Y:S01]  /*0160*/  IMAD R4, R5, R2, RZ ;  /* 0x0000000205047224 */ /* 0x000fe200078e02ff */
[----:B------:R-:W-:Y:S02]  /*0170*/  CS2R R18, SRZ ;  /* 0x0000000000127805 */ /* 0x000fe4000001ff00 */
[----:B------:R-:W-:-:S07]  /*0180*/  ISETP.NE.AND P0, PT, R0, RZ, PT ;  /* 0x000000ff0000720c */ /* 0x000fce0003f05270 */
[----:B------:R-:W-:Y:S06]  /*0190*/  @!P1 BRA `(.L_x_1) ;  /* 0x0000000000b49947 */ /* 0x000fec0003800000 */
[----:B------:R-:W-:Y:S02]  /*01a0*/  LOP3.LUT R25, R2, 0x7ffffff8, RZ, 0xc0, !PT ;  /* 0x7ffffff802197812 */ /* 0x000fe400078ec0ff */
[----:B------:R-:W-:Y:S02]  /*01b0*/  CS2R R18, SRZ ;  /* 0x0000000000127805 */ /* 0x000fe4000001ff00 */
[----:B------:R-:W-:Y:S02]  /*01c0*/  MOV R24, R4 ;  /* 0x0000000400187202 */ /* 0x000fe40000000f00 */
[----:B------:R-:W-:Y:S02]  /*01d0*/  MOV R7, R3 ;  /* 0x0000000300077202 */ /* 0x000fe40000000f00 */
[----:B------:R-:W-:-:S07]  /*01e0*/  IADD3 R6, PT, PT, -R25, RZ, RZ ;  /* 0x000000ff19067210 */ /* 0x000fce0007ffe1ff */
.L_x_2:
[----:B------:R-:W1:Y:S08]  /*01f0*/  LDC.64 R8, c[0x0][0x380] ;  /* 0x0000e000ff087b82 */ /* 0x000e700000000a00 */
[----:B------:R-:W2:Y:S01]  /*0200*/  LDC.64 R10, c[0x0][0x388] ;  /* 0x0000e200ff0a7b82 */ /* 0x000ea20000000a00 */
[----:B-1----:R-:W-:-:S05]  /*0210*/  IMAD.WIDE R8, R7, 0x8, R8 ;  /* 0x0000000807087825 */ /* 0x002fca00078e0208 */
[----:B0-----:R-:W3:Y:S01]  /*0220*/  LDG.E.64 R12, desc[UR4][R8.64] ;  /* 0x00000004080c7981 */ /* 0x001ee2000c1e1b00 */
[----:B--2---:R-:W-:-:S05]  /*0230*/  IMAD.WIDE R10, R24, 0x8, R10 ;  /* 0x00000008180a7825 */ /* 0x004fca00078e020a */
[----:B------:R-:W3:Y:S01]  /*0240*/  LDG.E.64 R16, desc[UR4][R10.64] ;  /* 0x000000040a107981 */ /* 0x000ee2000c1e1b00 */
[----:B------:R-:W-:-:S03]  /*0250*/  IMAD.WIDE.U32 R14, R2, 0x8, R8 ;  /* 0x00000008020e7825 */ /* 0x000fc600078e0008 */
[----:B------:R-:W2:Y:S01]  /*0260*/  LDG.E.64 R20, desc[UR4][R10.64+0x8] ;  /* 0x000008040a147981 */ /* 0x000ea2000c1e1b00 */
[----:B------:R-:W-:-:S03]  /*0270*/  IMAD.WIDE.U32 R28, R2, 0x10, R8 ;  /* 0x00000010021c7825 */ /* 0x000fc600078e0008 */
[----:B------:R-:W2:Y:S04]  /*0280*/  LDG.E.64 R14, desc[UR4][R14.64] ;  /* 0x000000040e0e7981 */ /* 0x000ea8000c1e1b00 */
[----:B------:R-:W4:Y:S01]  /*0290*/  LDG.E.64 R22, desc[UR4][R10.64+0x10] ;  /* 0x000010040a167981 */ /* 0x000f22000c1e1b00 */
[----:B---3--:R-:W-:-:S03]  /*02a0*/  DFMA R16, R12, R16, R18 ;  /* 0x000000100c10722b */ /* 0x008fc60000000012 */
[----:B------:R-:W4:Y:S01]  /*02b0*/  LDG.E.64 R12, desc[UR4][R28.64] ;  /* 0x000000041c0c7981 */ /* 0x000f22000c1e1b00 */
[----:B------:R-:W-:-:S04]  /*02c0*/  IMAD.WIDE.U32 R26, R2, 0x18, R8 ;  /* 0x00000018021a7825 */ /* 0x000fc800078e0008 */
[----:B--2---:R-:W-:Y:S01]  /*02d0*/  DFMA R20, R14, R20, R16 ;  /* 0x000000140e14722b */ /* 0x004fe20000000010 */
[----:B------:R-:W2:Y:S01]  /*02e0*/  LDG.E.64 R18, desc[UR4][R26.64] ;  /* 0x000000041a127981 */ /* 0x000ea2000c1e1b00 */
[----:B------:R-:W-:-:S03]  /*02f0*/  IMAD.WIDE.U32 R14, R2, 0x20, R8 ;  /* 0x00000020020e7825 */ /* 0x000fc600078e0008 */
[----:B------:R-:W2:Y:S04]  /*0300*/  LDG.E.64 R16, desc[UR4][R10.64+0x18] ;  /* 0x000018040a107981 */ /* 0x000ea8000c1e1b00 */
[----:B------:R-:W3:Y:S04]  /*0310*/  LDG.E.64 R14, desc[UR4][R14.64] ;  /* 0x000000040e0e7981 */ /* 0x000ee8000c1e1b00 */
[----:B------:R-:W5:Y:S01]  /*0320*/  LDG.E.64 R26, desc[UR4][R10.64+0x38] ;  /* 0x000038040a1a7981 */ /* 0x000f62000c1e1b00 */
[----:B----4-:R-:W-:-:S03]  /*0330*/  DFMA R22, R12, R22, R20 ;  /* 0x000000160c16722b */ /* 0x010fc60000000014 */
[----:B------:R-:W3:Y:S01]  /*0340*/  LDG.E.64 R12, desc[UR4][R10.64+0x20] ;  /* 0x000020040a0c7981 */ /* 0x000ee2000c1e1b00 */
[----:B------:R-:W-:-:S06]  /*0350*/  IMAD.WIDE.U32 R20, R2, 0x28, R8 ;  /* 0x0000002802147825 */ /* 0x000fcc00078e0008 */
[----:B------:R-:W4:Y:S01]  /*0360*/  LDG.E.64 R20, desc[UR4][R20.64] ;  /* 0x0000000414147981 */ /* 0x000f22000c1e1b00 */
[----:B--2---:R-:W-:-:S03]  /*0370*/  DFMA R16, R18, R16, R22 ;  /* 0x000000101210722b */ /* 0x004fc60000000016 */
[----:B------:R-:W4:Y:S01]  /*0380*/  LDG.E.64 R18, desc[UR4][R10.64+0x28] ;  /* 0x000028040a127981 */ /* 0x000f22000c1e1b00 */
[----:B------:R-:W-:-:S04]  /*0390*/  IMAD.WIDE.U32 R22, R2, 0x30, R8 ;  /* 0x0000003002167825 */ /* 0x000fc800078e0008 */
[----:B------:R-:W-:Y:S02]  /*03a0*/  IMAD.WIDE.U32 R8, R2, 0x38, R8 ;  /* 0x0000003802087825 */ /* 0x000fe400078e0008 */
[----:B------:R-:W2:Y:S04]  /*03b0*/  LDG.E.64 R22, desc[UR4][R22.64] ;  /* 0x0000000416167981 */ /* 0x000ea8000c1e1b00 */
[----:B------:R-:W5:Y:S01]  /*03c0*/  LDG.E.64 R8, desc[UR4][R8.64] ;  /* 0x0000000408087981 */ /* 0x000f62000c1e1b00 */
[----:B---3--:R-:W-:-:S03]  /*03d0*/  DFMA R16, R14, R12, R16 ;  /* 0x0000000c0e10722b */ /* 0x008fc60000000010 */
[----:B------:R-:W2:Y:S01]  /*03e0*/  LDG.E.64 R12, desc[UR4][R10.64+0x30] ;  /* 0x000030040a0c7981 */ /* 0x000ea2000c1e1b00 */
[----:B------:R-:W-:-:S04]  /*03f0*/  IADD3 R6, PT, PT, R6, 0x8, RZ ;  /* 0x0000000806067810 */ /* 0x000fc80007ffe0ff */
[----:B------:R-:W-:Y:S01]  /*0400*/  ISETP.NE.AND P1, PT, R6, RZ, PT ;  /* 0x000000ff0600720c */ /* 0x000fe20003f25270 */
[----:B----4-:R-:W-:Y:S01]  /*0410*/  DFMA R16, R20, R18, R16 ;  /* 0x000000121410722b */ /* 0x010fe20000000010 */
[----:B------:R-:W-:Y:S02]  /*0420*/  LEA R7, R2, R7, 0x3 ;  /* 0x0000000702077211 */ /* 0x000fe400078e18ff */
[----:B------:R-:W-:-:S05]  /*0430*/  IADD3 R24, PT, PT, R24, 0x8, RZ ;  /* 0x0000000818187810 */ /* 0x000fca0007ffe0ff */
[----:B--2---:R-:W-:-:S08]  /*0440*/  DFMA R12, R22, R12, R16 ;  /* 0x0000000c160c722b */ /* 0x004fd00000000010 */
[----:B-----5:R-:W-:Y:S01]  /*0450*/  DFMA R18, R8, R26, R12 ;  /* 0x0000001a0812722b */ /* 0x020fe2000000000c */
[----:B------:R-:W-:Y:S10]  /*0460*/  @P1 BRA `(.L_x_2) ;  /* 0xfffffffc00601947 */ /* 0x000ff4000383ffff */
.L_x_1:
[----:B------:R-:W-:Y:S05]  /*0470*/  @!P0 BRA `(.L_x_0) ;  /* 0x0000000000d48947 */ /* 0x000fea0003800000 */
[----:B------:R-:W-:Y:S02]  /*0480*/  ISETP.GE.U32.AND P0, PT, R0, 0x4, PT ;  /* 0x000000040000780c */ /* 0x000fe40003f06070 */
[----:B------:R-:W-:-:S04]  /*0490*/  LOP3.LUT R24, R2, 0x3, RZ, 0xc0, !PT ;  /* 0x0000000302187812 */ /* 0x000fc800078ec0ff */
[----:B------:R-:W-:-:S07]  /*04a0*/  ISETP.NE.AND P1, PT, R24, RZ, PT ;  /* 0x000000ff1800720c */ /* 0x000fce0003f25270 */
[----:B------:R-:W-:Y:S06]  /*04b0*/  @!P0 BRA `(.L_x_3) ;  /* 0x0000000000588947 */ /* 0x000fec0003800000 */
[----:B------:R-:W1:Y:S01]  /*04c0*/  LDC.64 R10, c[0x0][0x380] ;  /* 0x0000e000ff0a7b82 */ /* 0x000e620000000a00 */
[----:B------:R-:W-:Y:S01]  /*04d0*/  IADD3 R9, PT, PT, R4, R25, RZ ;  /* 0x0000001904097210 */ /* 0x000fe20007ffe0ff */
[----:B------:R-:W-:-:S06]  /*04e0*/  IMAD R7, R25, R2, R3 ;  /* 0x0000000219077224 */ /* 0x000fcc00078e0203 */
[----:B------:R-:W2:Y:S01]  /*04f0*/  LDC.64 R26, c[0x0][0x388] ;  /* 0x0000e200ff1a7b82 */ /* 0x000ea20000000a00 */
[----:B-1----:R-:W-:-:S05]  /*0500*/  IMAD.WIDE R10, R7, 0x8, R10 ;  /* 0x00000008070a7825 */ /* 0x002fca00078e020a */
[----:B0-----:R-:W3:Y:S01]  /*0510*/  LDG.E.64 R6, desc[UR4][R10.64] ;  /* 0x000000040a067981 */ /* 0x001ee2000c1e1b00 */
[----:B--2---:R-:W-:-:S05]  /*0520*/  IMAD.WIDE R26, R9, 0x8, R26 ;  /* 0x00000008091a7825 */ /* 0x004fca00078e021a */
[----:B------:R-:W3:Y:S01]  /*0530*/  LDG.E.64 R8, desc[UR4][R26.64] ;  /* 0x000000041a087981 */ /* 0x000ee2000c1e1b00 */
[----:B------:R-:W-:-:S03]  /*0540*/  IMAD.WIDE.U32 R28, R2, 0x8, R10 ;  /* 0x00000008021c7825 */ /* 0x000fc600078e000a */
[----:B------:R-:W2:Y:S04]  /*0550*/  LDG.E.64 R10, desc[UR4][R26.64+0x8] ;  /* 0x000008041a0a7981 */ /* 0x000ea8000c1e1b00 */
[----:B------:R0:W2:Y:S04]  /*0560*/  LDG.E.64 R12, desc[UR4][R28.64] ;  /* 0x000000041c0c7981 */ /* 0x0000a8000c1e1b00 */
[----:B------:R-:W4:Y:S04]  /*0570*/  LDG.E.64 R14, desc[UR4][R26.64+0x10] ;  /* 0x000010041a0e7981 */ /* 0x000f28000c1e1b00 */
[----:B------:R-:W5:Y:S01]  /*0580*/  LDG.E.64 R22, desc[UR4][R26.64+0x18] ;  /* 0x000018041a167981 */ /* 0x000f62000c1e1b00 */
[----:B0-----:R-:W-:-:S05]  /*0590*/  IMAD.WIDE.U32 R28, R2, 0x8, R28 ;  /* 0x00000008021c7825 */ /* 0x001fca00078e001c */
[----:B------:R-:W4:Y:S01]  /*05a0*/  LDG.E.64 R16, desc[UR4][R28.64] ;  /* 0x000000041c107981 */ /* 0x000f22000c1e1b00 */
[----:B------:R-:W-:-:S06]  /*05b0*/  IMAD.WIDE.U32 R20, R2, 0x8, R28 ;  /* 0x0000000802147825 */ /* 0x000fcc00078e001c */
[----:B------:R-:W5:Y:S01]  /*05c0*/  LDG.E.64 R20, desc[UR4][R20.64] ;  /* 0x0000000414147981 */ /* 0x000f62000c1e1b00 */
[----:B------:R-:W-:Y:S01]  /*05d0*/  IADD3 R25, PT, PT, R25, 0x4, RZ ;  /* 0x0000000419197810 */ /* 0x000fe20007ffe0ff */
[----:B---3--:R-:W-:-:S08]  /*05e0*/  DFMA R6, R6, R8, R18 ;  /* 0x000000080606722b */ /* 0x008fd00000000012 */
[----:B--2---:R-:W-:-:S08]  /*05f0*/  DFMA R6, R12, R10, R6 ;  /* 0x0000000a0c06722b */ /* 0x004fd00000000006 */
[----:B----4-:R-:W-:-:S08]  /*0600*/  DFMA R6, R16, R14, R6 ;  /* 0x0000000e1006722b */ /* 0x010fd00000000006 */
[----:B-----5:R-:W-:-:S11]  /*0610*/  DFMA R18, R20, R22, R6 ;  /* 0x000000161412722b */ /* 0x020fd60000000006 */
.L_x_3:
[----:B------:R-:W-:Y:S05]  /*0620*/  @!P1 BRA `(.L_x_0) ;  /* 0x0000000000689947 */ /* 0x000fea0003800000 */
[----:B------:R-:W1:Y:S01]  /*0630*/  LDC.64 R10, c[0x0][0x380] ;  /* 0x0000e000ff0a7b82 */ /* 0x000e620000000a00 */
[----:B------:R-:W-:Y:S02]  /*0640*/  ISETP.NE.AND P0, PT, R24, 0x1, PT ;  /* 0x000000011800780c */ /* 0x000fe40003f05270 */
[----:B------:R-:W-:-:S04]  /*0650*/  LOP3.LUT R0, R2, 0x1, RZ, 0xc0, !PT ;  /* 0x0000000102007812 */ /* 0x000fc800078ec0ff */
[----:B------:R-:W-:Y:S01]  /*0660*/  ISETP.NE.U32.AND P1, PT, R0, 0x1, PT ;  /* 0x000000010000780c */ /* 0x000fe20003f25070 */
[----:B------:R-:W2:Y:S06]  /*0670*/  LDC.64 R20, c[0x0][0x388] ;  /* 0x0000e200ff147b82 */ /* 0x000eac0000000a00 */
[----:B------:R-:W-:Y:S01]  /*0680*/  @P0 IADD3 R13, PT, PT, R4, R25, RZ ;  /* 0x00000019040d0210 */ /* 0x000fe20007ffe0ff */
[----:B------:R-:W-:Y:S01]  /*0690*/  @P0 IMAD R23, R25, R2, R3 ;  /* 0x0000000219170224 */ /* 0x000fe200078e0203 */
[----:B------:R-:W3:Y:S08]  /*06a0*/  LDC.64 R6, c[0x0][0x380] ;  /* 0x0000e000ff067b82 */ /* 0x000ef00000000a00 */
[----:B------:R-:W4:Y:S01]  /*06b0*/  LDC.64 R8, c[0x0][0x388] ;  /* 0x0000e200ff087b82 */ /* 0x000f220000000a00 */
[----:B-1----:R-:W-:Y:S01]  /*06c0*/  @P0 IMAD.WIDE R22, R23, 0x8, R10 ;  /* 0x0000000817160825 */ /* 0x002fe200078e020a */
[----:B------:R-:W-:-:S03]  /*06d0*/  @P0 IADD3 R25, PT, PT, R25, 0x2, RZ ;  /* 0x0000000219190810 */ /* 0x000fc60007ffe0ff */
[----:B--2---:R-:W-:Y:S02]  /*06e0*/  @P0 IMAD.WIDE R20, R13, 0x8, R20 ;  /* 0x000000080d140825 */ /* 0x004fe400078e0214 */
[----:B0-----:R-:W2:Y:S02]  /*06f0*/  @P0 LDG.E.64 R12, desc[UR4][R22.64] ;  /* 0x00000004160c0981 */ /* 0x001ea4000c1e1b00 */
[----:B------:R-:W-:Y:S02]  /*0700*/  @P0 IMAD.WIDE.U32 R16, R2, 0x8, R22 ;  /* 0x0000000802100825 */ /* 0x000fe400078e0016 */
[----:B------:R-:W2:Y:S01]  /*0710*/  @P0 LDG.E.64 R10, desc[UR4][R20.64] ;  /* 0x00000004140a0981 */ /* 0x000ea2000c1e1b00 */
[----:B------:R-:W-:Y:S01]  /*0720*/  @!P1 IADD3 R27, PT, PT, R4, R25, RZ ;  /* 0x00000019041b9210 */ /* 0x000fe20007ffe0ff */
[----:B------:R-:W-:Y:S02]  /*0730*/  @!P1 IMAD R25, R25, R2, R3 ;  /* 0x0000000219199224 */ /* 0x000fe400078e0203 */
[----:B------:R-:W5:Y:S02]  /*0740*/  @P0 LDG.E.64 R14, desc[UR4][R20.64+0x8] ;  /* 0x00000804140e0981 */ /* 0x000f64000c1e1b00 */
[----:B---3--:R-:W-:-:S02]  /*0750*/  @!P1 IMAD.WIDE R6, R25, 0x8, R6 ;  /* 0x0000000819069825 */ /* 0x008fc400078e0206 */
[----:B------:R-:W5:Y:S02]  /*0760*/  @P0 LDG.E.64 R16, desc[UR4][R16.64] ;  /* 0x0000000410100981 */ /* 0x000f64000c1e1b00 */
[----:B----4-:R-:W-:Y:S02]  /*0770*/  @!P1 IMAD.WIDE R8, R27, 0x8, R8 ;  /* 0x000000081b089825 */ /* 0x010fe400078e0208 */
[----:B------:R-:W3:Y:S04]  /*0780*/  @!P1 LDG.E.64 R6, desc[UR4][R6.64] ;  /* 0x0000000406069981 */ /* 0x000ee8000c1e1b00 */
[----:B------:R-:W3:Y:S01]  /*0790*/  @!P1 LDG.E.64 R8, desc[UR4][R8.64] ;  /* 0x0000000408089981 */ /* 0x000ee2000c1e1b00 */
[----:B--2---:R-:W-:-:S08]  /*07a0*/  @P0 DFMA R10, R12, R10, R18 ;  /* 0x0000000a0c0a022b */ /* 0x004fd00000000012 */
[----:B-----5:R-:W-:-:S08]  /*07b0*/  @P0 DFMA R18, R16, R14, R10 ;  /* 0x0000000e1012022b */ /* 0x020fd0000000000a */
[----:B---3--:R-:W-:-:S11]  /*07c0*/  @!P1 DFMA R18, R6, R8, R18 ;  /* 0x000000080612922b */ /* 0x008fd60000000012 */
.L_x_0:
[----:B------:R-:W1:Y:S01]  /*07d0*/  LDC.64 R6, c[0x0][0x390] ;  /* 0x0000e400ff067b82 */ /* 0x000e620000000a00 */
[----:B------:R-:W-:-:S04]  /*07e0*/  IMAD R3, R5, R2, R3 ;  /* 0x0000000205037224 */ /* 0x000fc800078e0203 */
[----:B-1----:R-:W-:-:S05]  /*07f0*/  IMAD.WIDE R2, R3, 0x8, R6 ;  /* 0x0000000803027825 */ /* 0x002fca00078e0206 */
[----:B0-----:R-:W-:Y:S01]  /*0800*/  STG.E.64 desc[UR4][R2.64], R18 ;  /* 0x0000001202007986 */ /* 0x001fe2000c101b04 */
[----:B------:R-:W-:Y:S05]  /*0810*/  EXIT ;  /* 0x000000000000794d */ /* 0x000fea0003800000 */
.L_x_4:
[----:B------:R-:W-:-:S00]  /*0820*/  BRA `(.L_x_4) ;  /* 0xfffffffc00fc7947 */ /* 0x000fc0000383ffff */
[----:B------:R-:W-:-:S00]  /*0830*/  NOP ;  /* 0x0000000000007918 */ /* 0x000fc00000000000 */
        /* <DEDUP_REMOVED lines=12> */
.L_x_5:


//--------------------- .nv.shared.reserved.0     --------------------------
	.section	.nv.shared.reserved.0,"aw",@nobits
	.weak		__nv_reservedSMEM_offset_0_alias
	.size		__nv_reservedSMEM_offset_0_alias, 0, 64
	.other		__nv_reservedSMEM_offset_0_alias,@"STO_CUDA_RESERVED_SHARED STV_DEFAULT"
__nv_reservedSMEM_offset_0_alias:
	.zero		0
	.zero		64


//--------------------- .nv.constant0._Z18matrixMultiplyTilePdS_S_iii --------------------------
	.section	.nv.constant0._Z18matrixMultiplyTilePdS_S_iii,"a",@progbits
	.sectionflags	@""
	.align	4
.nv.constant0._Z18matrixMultiplyTilePdS_S_iii:
	.zero		932


//--------------------- SYMBOLS --------------------------

	.type		.nv.reservedSmem.offset0,@object
	.size		.nv.reservedSmem.offset0,0x4
